	.headerflags	@"EF_CUDA_TEXMODE_UNIFIED EF_CUDA_64BIT_ADDRESS EF_CUDA_ACCELERATORS EF_CUDA_SM90 EF_CUDA_VIRTUAL_SM(EF_CUDA_SM90)"
	.elftype	@"ET_EXEC"


//--------------------- .nv.info                  --------------------------
	.section	.nv.info,"",@"SHT_CUDA_INFO"
	.align	4


	//----- nvinfo : EIATTR_REGCOUNT
	.align		4
        /*0000*/ 	.byte	0x04, 0x2f
        /*0002*/ 	.short	(.L_3 - .L_2)
	.align		4
.L_2:
        /*0004*/ 	.word	index@(triton_poi_fused_cat_14)
        /*0008*/ 	.word	0x00000038


	//----- nvinfo : EIATTR_MIN_STACK_SIZE
	.align		4
.L_3:
        /*000c*/ 	.byte	0x04, 0x12
        /*000e*/ 	.short	(.L_5 - .L_4)
	.align		4
.L_4:
        /*0010*/ 	.word	index@(triton_poi_fused_cat_14)
        /*0014*/ 	.word	0x00000000


	//----- nvinfo : EIATTR_FRAME_SIZE
	.align		4
.L_5:
        /*0018*/ 	.byte	0x04, 0x11
        /*001a*/ 	.short	(.L_7 - .L_6)
	.align		4
.L_6:
        /*001c*/ 	.word	index@(triton_poi_fused_cat_14)
        /*0020*/ 	.word	0x00000000


	//----- nvinfo : EIATTR_MIN_STACK_SIZE
	.align		4
.L_7:
        /*0024*/ 	.byte	0x04, 0x12
        /*0026*/ 	.short	(.L_9 - .L_8)
	.align		4
.L_8:
        /*0028*/ 	.word	index@(triton_poi_fused_cat_14)
        /*002c*/ 	.word	0x00000000
.L_9:


//--------------------- .nv.info.triton_poi_fused_cat_14 --------------------------
	.section	.nv.info.triton_poi_fused_cat_14,"",@"SHT_CUDA_INFO"
	.sectionflags	@""
	.align	4


	//----- nvinfo : EIATTR_CUDA_API_VERSION
	.align		4
        /*0000*/ 	.byte	0x04, 0x37
        /*0002*/ 	.short	(.L_11 - .L_10)
.L_10:
        /*0004*/ 	.word	0x0000007c


	//----- nvinfo : EIATTR_KPARAM_INFO
	.align		4
.L_11:
        /*0008*/ 	.byte	0x04, 0x17
        /*000a*/ 	.short	(.L_13 - .L_12)
.L_12:
        /*000c*/ 	.word	0x00000000
        /*0010*/ 	.short	0x0007
        /*0012*/ 	.short	0x0038
        /*0014*/ 	.byte	0x00, 0xf0, 0x11, 0x00


	//----- nvinfo : EIATTR_KPARAM_INFO
	.align		4
.L_13:
        /*0018*/ 	.byte	0x04, 0x17
        /*001a*/ 	.short	(.L_15 - .L_14)
.L_14:
        /*001c*/ 	.word	0x00000000
        /*0020*/ 	.short	0x0006
        /*0022*/ 	.short	0x0030
        /*0024*/ 	.byte	0x00, 0xf4, 0x21, 0x00


	//----- nvinfo : EIATTR_KPARAM_INFO
	.align		4
.L_15:
        /*0028*/ 	.byte	0x04, 0x17
        /*002a*/ 	.short	(.L_17 - .L_16)
.L_16:
        /*002c*/ 	.word	0x00000000
        /*0030*/ 	.short	0x0005
        /*0032*/ 	.short	0x0028
        /*0034*/ 	.byte	0x00, 0xf4, 0x21, 0x00


	//----- nvinfo : EIATTR_KPARAM_INFO
	.align		4
.L_17:
        /*0038*/ 	.byte	0x04, 0x17
        /*003a*/ 	.short	(.L_19 - .L_18)
.L_18:
        /*003c*/ 	.word	0x00000000
        /*0040*/ 	.short	0x0004
        /*0042*/ 	.short	0x0020
        /*0044*/ 	.byte	0x00, 0xf4, 0x21, 0x00


	//----- nvinfo : EIATTR_KPARAM_INFO
	.align		4
.L_19:
        /*0048*/ 	.byte	0x04, 0x17
        /*004a*/ 	.short	(.L_21 - .L_20)
.L_20:
        /*004c*/ 	.word	0x00000000
        /*0050*/ 	.short	0x0003
        /*0052*/ 	.short	0x0018
        /*0054*/ 	.byte	0x00, 0xf4, 0x21, 0x00


	//----- nvinfo : EIATTR_KPARAM_INFO
	.align		4
.L_21:
        /*0058*/ 	.byte	0x04, 0x17
        /*005a*/ 	.short	(.L_23 - .L_22)
.L_22:
        /*005c*/ 	.word	0x00000000
        /*0060*/ 	.short	0x0002
        /*0062*/ 	.short	0x0010
        /*0064*/ 	.byte	0x00, 0xf4, 0x21, 0x00


	//----- nvinfo : EIATTR_KPARAM_INFO
	.align		4
.L_23:
        /*0068*/ 	.byte	0x04, 0x17
        /*006a*/ 	.short	(.L_25 - .L_24)
.L_24:
        /*006c*/ 	.word	0x00000000
        /*0070*/ 	.short	0x0001
        /*0072*/ 	.short	0x0008
        /*0074*/ 	.byte	0x00, 0xf4, 0x21, 0x00


	//----- nvinfo : EIATTR_KPARAM_INFO
	.align		4
.L_25:
        /*0078*/ 	.byte	0x04, 0x17
        /*007a*/ 	.short	(.L_27 - .L_26)
.L_26:
        /*007c*/ 	.word	0x00000000
        /*0080*/ 	.short	0x0000
        /*0082*/ 	.short	0x0000
        /*0084*/ 	.byte	0x00, 0xf4, 0x21, 0x00


	//----- nvinfo : EIATTR_SPARSE_MMA_MASK
	.align		4
.L_27:
        /*0088*/ 	.byte	0x03, 0x50
        /*008a*/ 	.short	0x0000


	//----- nvinfo : EIATTR_MAXREG_COUNT
	.align		4
        /*008c*/ 	.byte	0x03, 0x1b
        /*008e*/ 	.short	0x00ff


	//----- nvinfo : EIATTR_EXIT_INSTR_OFFSETS
	.align		4
        /*0090*/ 	.byte	0x04, 0x1c
        /*0092*/ 	.short	(.L_29 - .L_28)


	//   ....[0]....
.L_28:
        /*0094*/ 	.word	0x00001460


	//----- nvinfo : EIATTR_REQNTID
	.align		4
.L_29:
        /*0098*/ 	.byte	0x04, 0x10
        /*009a*/ 	.short	(.L_31 - .L_30)
.L_30:
        /*009c*/ 	.word	0x00000080
        /*00a0*/ 	.word	0x00000001
        /*00a4*/ 	.word	0x00000001


	//----- nvinfo : EIATTR_CBANK_PARAM_SIZE
	.align		4
.L_31:
        /*00a8*/ 	.byte	0x03, 0x19
        /*00aa*/ 	.short	0x003c


	//----- nvinfo : EIATTR_PARAM_CBANK
	.align		4
        /*00ac*/ 	.byte	0x04, 0x0a
        /*00ae*/ 	.short	(.L_33 - .L_32)
	.align		4
.L_32:
        /*00b0*/ 	.word	index@(.nv.constant0.triton_poi_fused_cat_14)
        /*00b4*/ 	.short	0x0210
        /*00b6*/ 	.short	0x003c


	//----- nvinfo : EIATTR_SW_WAR
	.align		4
.L_33:
        /*00b8*/ 	.byte	0x04, 0x36
        /*00ba*/ 	.short	(.L_35 - .L_34)
.L_34:
        /*00bc*/ 	.word	0x00000008
.L_35:


//--------------------- .nv.callgraph             --------------------------
	.section	.nv.callgraph,"",@"SHT_CUDA_CALLGRAPH"
	.align	4
	.sectionentsize	8
	.align		4
        /*0000*/ 	.word	0x00000000
	.align		4
        /*0004*/ 	.word	0xffffffff
	.align		4
        /*0008*/ 	.word	0x00000000
	.align		4
        /*000c*/ 	.word	0xfffffffe
	.align		4
        /*0010*/ 	.word	0x00000000
	.align		4
        /*0014*/ 	.word	0xfffffffd
	.align		4
        /*0018*/ 	.word	0x00000000
	.align		4
        /*001c*/ 	.word	0xfffffffc


//--------------------- .nv.constant4             --------------------------
	.section	.nv.constant4,"a",@progbits
	.align	8
	.align		8
.nv.constant4:
        /*0000*/ 	.dword	_$_str
	.align		8
        /*0008*/ 	.dword	_$_str_$_2


//--------------------- .text.triton_poi_fused_cat_14 --------------------------
	.section	.text.triton_poi_fused_cat_14,"ax",@progbits
	.align	128
        .global         triton_poi_fused_cat_14
        .type           triton_poi_fused_cat_14,@function
        .size           triton_poi_fused_cat_14,(.L_x_1 - triton_poi_fused_cat_14)
        .other          triton_poi_fused_cat_14,@"STO_CUDA_ENTRY STV_DEFAULT"
triton_poi_fused_cat_14:
.text.triton_poi_fused_cat_14:
[----:B------:R-:W-:Y:S01]  /*0000*/  LDC R1, c[0x0][0x28] ;  /* 0x00000a00ff017b82 */ /* 0x000fe20000000800 */
[----:B------:R-:W1:Y:S07]  /*0010*/  S2R R0, SR_TID.X ;  /* 0x0000000000007919 */ /* 0x000e6e0000002100 */
[----:B------:R-:W2:Y:S01]  /*0020*/  LDC.64 R10, c[0x0][0x220] ;  /* 0x00008800ff0a7b82 */ /* 0x000ea20000000a00 */
[----:B------:R-:W-:Y:S01]  /*0030*/  IMAD.MOV.U32 R36, RZ, RZ, RZ ;  /* 0x000000ffff247224 */ /* 0x000fe200078e00ff */
[----:B------:R-:W-:Y:S01]  /*0040*/  ULDC.64 UR4, c[0x0][0x208] ;  /* 0x0000820000047ab9 */ /* 0x000fe20000000a00 */
[----:B------:R-:W3:Y:S01]  /*0050*/  S2R R5, SR_CTAID.X ;  /* 0x0000000000057919 */ /* 0x000ee20000002500 */
[----:B------:R-:W-:Y:S01]  /*0060*/  IMAD.MOV.U32 R6, RZ, RZ, RZ ;  /* 0x000000ffff067224 */ /* 0x000fe200078e00ff */
[----:B------:R-:W-:Y:S01]  /*0070*/  CS2R R44, SRZ ;  /* 0x00000000002c7805 */ /* 0x000fe2000001ff00 */
[----:B------:R-:W-:Y:S01]  /*0080*/  IMAD.MOV.U32 R46, RZ, RZ, RZ ;  /* 0x000000ffff2e7224 */ /* 0x000fe200078e00ff */
[----:B------:R-:W-:Y:S01]  /*0090*/  CS2R R34, SRZ ;  /* 0x0000000000227805 */ /* 0x000fe2000001ff00 */
[----:B------:R-:W-:Y:S01]  /*00a0*/  IMAD.MOV.U32 R27, RZ, RZ, RZ ;  /* 0x000000ffff1b7224 */ /* 0x000fe200078e00ff */
[----:B------:R-:W4:Y:S08]  /*00b0*/  LDC.64 R20, c[0x0][0x210] ;  /* 0x00008400ff147b82 */ /* 0x000f300000000a00 */
[----:B------:R-:W5:Y:S01]  /*00c0*/  LDC.64 R16, c[0x0][0x218] ;  /* 0x00008600ff107b82 */ /* 0x000f620000000a00 */
[----:B------:R-:W-:Y:S01]  /*00d0*/  IMAD.MOV.U32 R24, RZ, RZ, RZ ;  /* 0x000000ffff187224 */ /* 0x000fe200078e00ff */
[----:B------:R-:W-:-:S02]  /*00e0*/  CS2R R12, SRZ ;  /* 0x00000000000c7805 */ /* 0x000fc4000001ff00 */
[----:B------:R-:W-:Y:S02]  /*00f0*/  CS2R R14, SRZ ;  /* 0x00000000000e7805 */ /* 0x000fe4000001ff00 */
[----:B------:R-:W-:Y:S02]  /*0100*/  CS2R R42, SRZ ;  /* 0x00000000002a7805 */ /* 0x000fe4000001ff00 */
[----:B------:R-:W-:Y:S01]  /*0110*/  CS2R R40, SRZ ;  /* 0x0000000000287805 */ /* 0x000fe2000001ff00 */
[----:B------:R-:W2:Y:S01]  /*0120*/  LDC.64 R18, c[0x0][0x230] ;  /* 0x00008c00ff127b82 */ /* 0x000ea20000000a00 */
[----:B------:R-:W-:Y:S02]  /*0130*/  CS2R R30, SRZ ;  /* 0x00000000001e7805 */ /* 0x000fe4000001ff00 */
[----:B------:R-:W-:Y:S01]  /*0140*/  CS2R R28, SRZ ;  /* 0x00000000001c7805 */ /* 0x000fe2000001ff00 */
[----:B------:R-:W-:Y:S01]  /*0150*/  IMAD.MOV.U32 R50, RZ, RZ, 0x3e800000 ;  /* 0x3e800000ff327424 */ /* 0x000fe200078e00ff */
[----:B------:R-:W-:Y:S01]  /*0160*/  ULDC.64 UR6, c[0x0][0x238] ;  /* 0x00008e0000067ab9 */ /* 0x000fe20000000a00 */
[----:B-1----:R-:W-:Y:S01]  /*0170*/  IMAD.SHL.U32 R0, R0, 0x4, RZ ;  /* 0x0000000400007824 */ /* 0x002fe200078e00ff */
[----:B---3--:R-:W-:-:S04]  /*0180*/  SHF.R.S32.HI R7, RZ, 0x15, R5 ;  /* 0x00000015ff077819 */ /* 0x008fc80000011405 */
[----:B------:R-:W-:Y:S02]  /*0190*/  LOP3.LUT R0, R0, 0x1fc, RZ, 0xc0, !PT ;  /* 0x000001fc00007812 */ /* 0x000fe400078ec0ff */
[----:B------:R-:W-:-:S03]  /*01a0*/  SGXT R7, R7, 0x1 ;  /* 0x000000010707781a */ /* 0x000fc60000000200 */
[----:B------:R-:W-:-:S04]  /*01b0*/  IMAD R9, R5, 0x400, R0 ;  /* 0x0000040005097824 */ /* 0x000fc800078e0200 */
[----:B------:R-:W-:Y:S01]  /*01c0*/  VIADD R22, R9, 0x200 ;  /* 0x0000020009167836 */ /* 0x000fe20000000000 */
[----:B------:R-:W-:-:S04]  /*01d0*/  SHF.R.S32.HI R2, RZ, 0x1f, R9 ;  /* 0x0000001fff027819 */ /* 0x000fc80000011409 */
[----:B------:R-:W-:Y:S02]  /*01e0*/  LEA.HI R25, R2, R9, RZ, 0x6 ;  /* 0x0000000902197211 */ /* 0x000fe400078f30ff */
[----:B------:R-:W-:Y:S02]  /*01f0*/  LEA.HI R7, R7, R22, RZ, 0x6 ;  /* 0x0000001607077211 */ /* 0x000fe400078f30ff */
[--C-:B------:R-:W-:Y:S02]  /*0200*/  SHF.R.S32.HI R26, RZ, 0x6, R25.reuse ;  /* 0x00000006ff1a7819 */ /* 0x100fe40000011419 */
[----:B------:R-:W-:-:S04]  /*0210*/  SHF.R.S32.HI R3, RZ, 0x1f, R25 ;  /* 0x0000001fff037819 */ /* 0x000fc80000011419 */
[----:B------:R-:W-:-:S04]  /*0220*/  LEA.HI R3, R3, R26, RZ, 0xa ;  /* 0x0000001a03037211 */ /* 0x000fc800078f50ff */
[----:B------:R-:W-:-:S05]  /*0230*/  LOP3.LUT R3, R3, 0xfffffc00, RZ, 0xc0, !PT ;  /* 0xfffffc0003037812 */ /* 0x000fca00078ec0ff */
[----:B------:R-:W-:Y:S01]  /*0240*/  IMAD.IADD R3, R26, 0x1, -R3 ;  /* 0x000000011a037824 */ /* 0x000fe200078e0a03 */
[----:B------:R-:W-:-:S03]  /*0250*/  SHF.R.S32.HI R23, RZ, 0x6, R7 ;  /* 0x00000006ff177819 */ /* 0x000fc60000011407 */
[C---:B--2---:R-:W-:Y:S01]  /*0260*/  IMAD.WIDE R4, R3.reuse, 0x4, R10 ;  /* 0x0000000403047825 */ /* 0x044fe200078e020a */
[----:B------:R-:W-:Y:S02]  /*0270*/  ISETP.GE.AND P1, PT, R3, 0x200, PT ;  /* 0x000002000300780c */ /* 0x000fe40003f26270 */
[----:B------:R-:W-:-:S04]  /*0280*/  SHF.R.S32.HI R0, RZ, 0x1f, R7 ;  /* 0x0000001fff007819 */ /* 0x000fc80000011407 */
[----:B------:R-:W-:Y:S01]  /*0290*/  LEA.HI R7, R0, R23, RZ, 0xa ;  /* 0x0000001700077211 */ /* 0x000fe200078f50ff */
[----:B------:R-:W-:-:S06]  /*02a0*/  IMAD.MOV.U32 R0, RZ, RZ, RZ ;  /* 0x000000ffff007224 */ /* 0x000fcc00078e00ff */
[----:B------:R-:W2:Y:S04]  /*02b0*/  @!P1 LDG.E.EL R36, desc[UR4][R4.64] ;  /* 0x0000000404249981 */ /* 0x000ea8000c2e1900 */
[----:B------:R-:W3:Y:S01]  /*02c0*/  @!P1 LDG.E.EL R6, desc[UR4][R4.64] ;  /* 0x0000000404069981 */ /* 0x000ee2000c2e1900 */
[----:B------:R-:W-:-:S03]  /*02d0*/  LOP3.LUT R8, R7, 0xfffffc00, RZ, 0xc0, !PT ;  /* 0xfffffc0007087812 */ /* 0x000fc600078ec0ff */
[----:B------:R-:W3:Y:S02]  /*02e0*/  @!P1 LDG.E.EL R0, desc[UR4][R4.64] ;  /* 0x0000000404009981 */ /* 0x000ee4000c2e1900 */
[----:B------:R-:W-:Y:S02]  /*02f0*/  IMAD.IADD R23, R23, 0x1, -R8 ;  /* 0x0000000117177824 */ /* 0x000fe400078e0a08 */
[----:B------:R1:W3:Y:S03]  /*0300*/  @!P1 LDG.E.EL R45, desc[UR4][R4.64] ;  /* 0x00000004042d9981 */ /* 0x0002e6000c2e1900 */
[C---:B------:R-:W-:Y:S01]  /*0310*/  ISETP.GE.AND P0, PT, R23.reuse, 0x200, PT ;  /* 0x000002001700780c */ /* 0x040fe20003f06270 */
[----:B------:R-:W-:-:S12]  /*0320*/  IMAD.WIDE R10, R23, 0x4, R10 ;  /* 0x00000004170a7825 */ /* 0x000fd800078e020a */
[----:B------:R-:W3:Y:S04]  /*0330*/  @!P0 LDG.E.EL R46, desc[UR4][R10.64] ;  /* 0x000000040a2e8981 */ /* 0x000ee8000c2e1900 */
[----:B------:R-:W3:Y:S04]  /*0340*/  @!P0 LDG.E.EL R35, desc[UR4][R10.64] ;  /* 0x000000040a238981 */ /* 0x000ee8000c2e1900 */
[----:B------:R-:W3:Y:S04]  /*0350*/  @!P0 LDG.E.EL R34, desc[UR4][R10.64] ;  /* 0x000000040a228981 */ /* 0x000ee8000c2e1900 */
[----:B------:R4:W3:Y:S01]  /*0360*/  @!P0 LDG.E.EL R27, desc[UR4][R10.64] ;  /* 0x000000040a1b8981 */ /* 0x0008e2000c2e1900 */
[----:B------:R-:W-:-:S04]  /*0370*/  LEA.HI R2, R2, R9, RZ, 0x10 ;  /* 0x0000000902027211 */ /* 0x000fc800078f80ff */
[----:B-1----:R-:W-:Y:S02]  /*0380*/  SHF.R.S32.HI R4, RZ, 0x10, R2 ;  /* 0x00000010ff047819 */ /* 0x002fe40000011402 */
[----:B------:R-:W-:-:S03]  /*0390*/  LOP3.LUT R2, R2, 0xffff0000, RZ, 0xc0, !PT ;  /* 0xffff000002027812 */ /* 0x000fc600078ec0ff */
[----:B------:R-:W-:Y:S01]  /*03a0*/  IMAD.SHL.U32 R4, R4, 0x8000, RZ ;  /* 0x0000800004047824 */ /* 0x000fe200078e00ff */
[----:B0---4-:R-:W0:Y:S04]  /*03b0*/  LDC.64 R10, c[0x0][0x228] ;  /* 0x00008a00ff0a7b82 */ /* 0x011e280000000a00 */
[----:B------:R-:W-:Y:S01]  /*03c0*/  IADD3 R5, R4, R9, -R2 ;  /* 0x0000000904057210 */ /* 0x000fe20007ffe802 */
[----:B-----5:R-:W-:-:S04]  /*03d0*/  IMAD.WIDE R32, R3, 0x4, R16 ;  /* 0x0000000403207825 */ /* 0x020fc800078e0210 */
[----:B------:R-:W-:Y:S01]  /*03e0*/  IMAD.WIDE R4, R5, 0x4, R20 ;  /* 0x0000000405047825 */ /* 0x000fe200078e0214 */
[----:B------:R-:W4:Y:S04]  /*03f0*/  @!P1 LDG.E.EL R24, desc[UR4][R32.64] ;  /* 0x0000000420189981 */ /* 0x000f28000c2e1900 */
[----:B------:R1:W5:Y:S01]  /*0400*/  @!P1 LDG.E.128 R12, desc[UR4][R4.64] ;  /* 0x00000004040c9981 */ /* 0x000362000c1e1d00 */
[----:B------:R-:W-:Y:S01]  /*0410*/  SHF.R.S32.HI R7, RZ, 0x1f, R22 ;  /* 0x0000001fff077819 */ /* 0x000fe20000011416 */
[----:B0-----:R-:W-:Y:S01]  /*0420*/  IMAD.WIDE R38, R3, 0x4, R10 ;  /* 0x0000000403267825 */ /* 0x001fe200078e020a */
[----:B-1----:R-:W-:Y:S02]  /*0430*/  CS2R R4, SRZ ;  /* 0x0000000000047805 */ /* 0x002fe4000001ff00 */
[----:B------:R-:W-:Y:S01]  /*0440*/  LEA.HI R7, R7, R22, RZ, 0x10 ;  /* 0x0000001607077211 */ /* 0x000fe200078f80ff */
[----:B------:R-:W4:Y:S04]  /*0450*/  @!P1 LDG.E.EL R42, desc[UR4][R32.64] ;  /* 0x00000004202a9981 */ /* 0x000f28000c2e1900 */
[----:B------:R-:W4:Y:S04]  /*0460*/  @!P1 LDG.E.EL R44, desc[UR4][R38.64] ;  /* 0x00000004262c9981 */ /* 0x000f28000c2e1900 */
[----:B------:R-:W4:Y:S04]  /*0470*/  @!P1 LDG.E.EL R43, desc[UR4][R38.64] ;  /* 0x00000004262b9981 */ /* 0x000f28000c2e1900 */
[----:B------:R-:W4:Y:S04]  /*0480*/  @!P1 LDG.E.EL R41, desc[UR4][R38.64] ;  /* 0x0000000426299981 */ /* 0x000f28000c2e1900 */
[----:B------:R-:W4:Y:S01]  /*0490*/  @!P1 LDG.E.EL R4, desc[UR4][R38.64] ;  /* 0x0000000426049981 */ /* 0x000f22000c2e1900 */
[----:B------:R-:W-:-:S02]  /*04a0*/  SHF.R.S32.HI R8, RZ, 0x10, R7 ;  /* 0x00000010ff087819 */ /* 0x000fc40000011407 */
[----:B------:R-:W-:Y:S01]  /*04b0*/  LOP3.LUT R47, R7, 0xffff0000, RZ, 0xc0, !PT ;  /* 0xffff0000072f7812 */ /* 0x000fe200078ec0ff */
[----:B------:R-:W-:Y:S02]  /*04c0*/  IMAD.MOV.U32 R2, RZ, RZ, RZ ;  /* 0x000000ffff027224 */ /* 0x000fe400078e00ff */
[----:B------:R-:W-:Y:S02]  /*04d0*/  IMAD.SHL.U32 R7, R8, 0x8000, RZ ;  /* 0x0000800008077824 */ /* 0x000fe400078e00ff */
[----:B------:R-:W-:Y:S02]  /*04e0*/  IMAD.MOV.U32 R8, RZ, RZ, RZ ;  /* 0x000000ffff087224 */ /* 0x000fe400078e00ff */
[----:B------:R-:W4:Y:S01]  /*04f0*/  @!P1 LDG.E.EL R2, desc[UR4][R32.64] ;  /* 0x0000000420029981 */ /* 0x000f22000c2e1900 */
[----:B------:R-:W-:Y:S01]  /*0500*/  IADD3 R47, R7, R22, -R47 ;  /* 0x00000016072f7210 */ /* 0x000fe20007ffe82f */
[----:B------:R-:W-:Y:S02]  /*0510*/  IMAD.MOV.U32 R7, RZ, RZ, RZ ;  /* 0x000000ffff077224 */ /* 0x000fe400078e00ff */
[----:B------:R0:W4:Y:S01]  /*0520*/  @!P1 LDG.E.EL R8, desc[UR4][R32.64] ;  /* 0x0000000420089981 */ /* 0x000122000c2e1900 */
[----:B------:R-:W-:-:S04]  /*0530*/  IMAD.WIDE R16, R23, 0x4, R16 ;  /* 0x0000000417107825 */ /* 0x000fc800078e0210 */
[----:B------:R-:W-:Y:S01]  /*0540*/  IMAD.WIDE R10, R23, 0x4, R10 ;  /* 0x00000004170a7825 */ /* 0x000fe200078e020a */
[----:B------:R-:W4:Y:S01]  /*0550*/  @!P0 LDG.E.EL R5, desc[UR4][R16.64] ;  /* 0x0000000410058981 */ /* 0x000f22000c2e1900 */
[----:B0-----:R-:W-:-:S03]  /*0560*/  CS2R R32, SRZ ;  /* 0x0000000000207805 */ /* 0x001fc6000001ff00 */
[----:B------:R-:W4:Y:S04]  /*0570*/  @!P0 LDG.E.EL R7, desc[UR4][R16.64] ;  /* 0x0000000410078981 */ /* 0x000f28000c2e1900 */
[----:B------:R-:W4:Y:S04]  /*0580*/  @!P0 LDG.E.EL R31, desc[UR4][R16.64] ;  /* 0x00000004101f8981 */ /* 0x000f28000c2e1900 */
[----:B------:R0:W4:Y:S04]  /*0590*/  @!P0 LDG.E.EL R29, desc[UR4][R16.64] ;  /* 0x00000004101d8981 */ /* 0x000128000c2e1900 */
[----:B------:R-:W4:Y:S04]  /*05a0*/  @!P0 LDG.E.EL R33, desc[UR4][R10.64] ;  /* 0x000000040a218981 */ /* 0x000f28000c2e1900 */
[----:B------:R-:W4:Y:S01]  /*05b0*/  @!P0 LDG.E.EL R32, desc[UR4][R10.64] ;  /* 0x000000040a208981 */ /* 0x000f22000c2e1900 */
[----:B0-----:R-:W-:-:S03]  /*05c0*/  IMAD.WIDE R16, R3, 0x4, R18 ;  /* 0x0000000403107825 */ /* 0x001fc600078e0212 */
[----:B------:R-:W4:Y:S01]  /*05d0*/  @!P0 LDG.E.EL R30, desc[UR4][R10.64] ;  /* 0x000000040a1e8981 */ /* 0x000f22000c2e1900 */
[----:B------:R-:W-:-:S03]  /*05e0*/  IMAD.MOV.U32 R3, RZ, RZ, RZ ;  /* 0x000000ffff037224 */ /* 0x000fc600078e00ff */
[----:B------:R0:W4:Y:S01]  /*05f0*/  @!P0 LDG.E.EL R28, desc[UR4][R10.64] ;  /* 0x000000040a1c8981 */ /* 0x000122000c2e1900 */
[----:B------:R-:W-:-:S03]  /*0600*/  IMAD.WIDE R18, R23, 0x4, R18 ;  /* 0x0000000417127825 */ /* 0x000fc600078e0212 */
[----:B------:R-:W4:Y:S01]  /*0610*/  @!P1 LDG.E.EL R40, desc[UR4][R16.64] ;  /* 0x0000000410289981 */ /* 0x000f22000c2e1900 */
[----:B------:R-:W-:-:S03]  /*0620*/  IMAD.WIDE R20, R47, 0x4, R20 ;  /* 0x000000042f147825 */ /* 0x000fc600078e0214 */
[----:B------:R-:W4:Y:S01]  /*0630*/  @!P1 LDG.E.EL R3, desc[UR4][R16.64] ;  /* 0x0000000410039981 */ /* 0x000f22000c2e1900 */
[----:B0-----:R-:W-:-:S06]  /*0640*/  CS2R R10, SRZ ;  /* 0x00000000000a7805 */ /* 0x001fcc000001ff00 */
[----:B------:R-:W4:Y:S04]  /*0650*/  @!P0 LDG.E.EL R10, desc[UR4][R18.64] ;  /* 0x00000004120a8981 */ /* 0x000f28000c2e1900 */
[----:B------:R-:W4:Y:S01]  /*0660*/  @!P0 LDG.E.EL R11, desc[UR4][R18.64] ;  /* 0x00000004120b8981 */ /* 0x000f22000c2e1900 */
[----:B------:R-:W-:-:S04]  /*0670*/  SHF.R.S32.HI R25, RZ, 0x1f, R25 ;  /* 0x0000001fff197819 */ /* 0x000fc80000011419 */
[----:B------:R-:W-:Y:S02]  /*0680*/  LEA.HI R26, R25, R26, RZ, 0xa ;  /* 0x0000001a191a7211 */ /* 0x000fe400078f50ff */
[----:B--2---:R-:W-:Y:S02]  /*0690*/  SEL R48, R36, RZ, !P1 ;  /* 0x000000ff24307207 */ /* 0x004fe40004800000 */
[----:B---3--:R-:W-:-:S03]  /*06a0*/  SEL R6, R6, RZ, !P1 ;  /* 0x000000ff06067207 */ /* 0x008fc60004800000 */
[----:B------:R-:W-:Y:S02]  /*06b0*/  FADD R48, R48, 9.9999997473787516356e-06 ;  /* 0x3727c5ac30307421 */ /* 0x000fe40000000000 */
[----:B------:R-:W-:Y:S01]  /*06c0*/  FADD R39, R6, 9.9999997473787516356e-06 ;  /* 0x3727c5ac06277421 */ /* 0x000fe20000000000 */
[----:B------:R-:W-:Y:S01]  /*06d0*/  SEL R6, R0, RZ, !P1 ;  /* 0x000000ff00067207 */ /* 0x000fe20004800000 */
[----:B------:R0:W1:Y:S04]  /*06e0*/  MUFU.SQRT R38, R48 ;  /* 0x0000003000267308 */ /* 0x0000680000002000 */
[----:B0-----:R-:W-:Y:S01]  /*06f0*/  FADD R48, R6, 9.9999997473787516356e-06 ;  /* 0x3727c5ac06307421 */ /* 0x001fe20000000000 */
[----:B------:R-:W-:-:S05]  /*0700*/  SEL R45, R45, RZ, !P1 ;  /* 0x000000ff2d2d7207 */ /* 0x000fca0004800000 */
[----:B------:R-:W0:Y:S01]  /*0710*/  MUFU.SQRT R48, R48 ;  /* 0x0000003000307308 */ /* 0x000e220000002000 */
[----:B-1----:R-:W-:Y:S01]  /*0720*/  FSETP.GT.AND P6, PT, R38, 8.50705917302346158658e+37, PT ;  /* 0x7e8000002600780b */ /* 0x002fe20003fc4000 */
[----:B------:R-:W-:Y:S01]  /*0730*/  FADD R51, R45, 9.9999997473787516356e-06 ;  /* 0x3727c5ac2d337421 */ /* 0x000fe20000000000 */
[----:B------:R-:W-:-:S05]  /*0740*/  SEL R46, R46, RZ, !P0 ;  /* 0x000000ff2e2e7207 */ /* 0x000fca0004000000 */
[----:B------:R-:W1:Y:S01]  /*0750*/  MUFU.SQRT R39, R39 ;  /* 0x0000002700277308 */ /* 0x000e620000002000 */
[----:B------:R-:W-:Y:S01]  /*0760*/  CS2R R36, SRZ ;  /* 0x0000000000247805 */ /* 0x000fe2000001ff00 */
[----:B------:R-:W-:Y:S02]  /*0770*/  IMAD.MOV.U32 R0, RZ, RZ, RZ ;  /* 0x000000ffff007224 */ /* 0x000fe400078e00ff */
[----:B------:R-:W-:Y:S01]  /*0780*/  IMAD.MOV.U32 R6, RZ, RZ, RZ ;  /* 0x000000ffff067224 */ /* 0x000fe200078e00ff */
[----:B------:R-:W-:Y:S02]  /*0790*/  FSETP.GEU.AND P3, PT, R38, 1.175494350822287508e-38, PT ;  /* 0x008000002600780b */ /* 0x000fe40003f6e000 */
[----:B0-----:R-:W-:Y:S01]  /*07a0*/  FSETP.GT.AND P5, PT, R48, 8.50705917302346158658e+37, PT ;  /* 0x7e8000003000780b */ /* 0x001fe20003fa4000 */
[----:B------:R-:W0:Y:S01]  /*07b0*/  MUFU.SQRT R51, R51 ;  /* 0x0000003300337308 */ /* 0x000e220000002000 */
[----:B------:R-:W-:Y:S01]  /*07c0*/  FADD R49, R46, 9.9999997473787516356e-06 ;  /* 0x3727c5ac2e317421 */ /* 0x000fe20000000000 */
[----:B------:R-:W-:Y:S01]  /*07d0*/  @P6 FMUL R38, R38, 0.25 ;  /* 0x3e80000026266820 */ /* 0x000fe20000400000 */
[----:B------:R-:W-:Y:S01]  /*07e0*/  FSEL R46, R50, 1, P6 ;  /* 0x3f800000322e7808 */ /* 0x000fe20003000000 */
[----:B------:R-:W2:Y:S01]  /*07f0*/  @!P1 LDG.E.EL R36, desc[UR4][R16.64] ;  /* 0x0000000410249981 */ /* 0x000ea2000c2e1900 */
[----:B------:R-:W-:-:S03]  /*0800*/  FSETP.GEU.AND P6, PT, R48, 1.175494350822287508e-38, PT ;  /* 0x008000003000780b */ /* 0x000fc60003fce000 */
[----:B------:R3:W2:Y:S01]  /*0810*/  @!P1 LDG.E.EL R37, desc[UR4][R16.64] ;  /* 0x0000000410259981 */ /* 0x0006a2000c2e1900 */
[----:B-1----:R-:W-:-:S03]  /*0820*/  FSETP.GT.AND P2, PT, R39, 8.50705917302346158658e+37, PT ;  /* 0x7e8000002700780b */ /* 0x002fc60003f44000 */
[----:B------:R-:W2:Y:S01]  /*0830*/  @!P0 LDG.E.EL R0, desc[UR4][R18.64] ;  /* 0x0000000412008981 */ /* 0x000ea2000c2e1900 */
[----:B------:R-:W-:-:S03]  /*0840*/  SEL R35, R35, RZ, !P0 ;  /* 0x000000ff23237207 */ /* 0x000fc60004000000 */
[----:B------:R1:W2:Y:S01]  /*0850*/  @!P0 LDG.E.EL R6, desc[UR4][R18.64] ;  /* 0x0000000412068981 */ /* 0x0002a2000c2e1900 */
[----:B---3--:R-:W-:Y:S01]  /*0860*/  CS2R R16, SRZ ;  /* 0x0000000000107805 */ /* 0x008fe2000001ff00 */
[----:B------:R-:W3:Y:S01]  /*0870*/  MUFU.SQRT R49, R49 ;  /* 0x0000003100317308 */ /* 0x000ee20000002000 */
[----:B------:R-:W-:Y:S02]  /*0880*/  FSETP.GEU.AND P4, PT, R39, 1.175494350822287508e-38, PT ;  /* 0x008000002700780b */ /* 0x000fe40003f8e000 */
[----:B-1----:R-:W-:Y:S01]  /*0890*/  CS2R R18, SRZ ;  /* 0x0000000000127805 */ /* 0x002fe2000001ff00 */
[----:B------:R-:W-:Y:S01]  /*08a0*/  @P5 FMUL R48, R48, 0.25 ;  /* 0x3e80000030305820 */ /* 0x000fe20000400000 */
[----:B------:R-:W-:Y:S01]  /*08b0*/  @!P3 FMUL R38, R38, 16777216 ;  /* 0x4b8000002626b820 */ /* 0x000fe20000400000 */
[----:B------:R-:W-:-:S03]  /*08c0*/  @!P3 FMUL R46, R46, 16777216 ;  /* 0x4b8000002e2eb820 */ /* 0x000fc60000400000 */
[----:B------:R1:W2:Y:S01]  /*08d0*/  @!P0 LDG.E.128 R16, desc[UR4][R20.64] ;  /* 0x0000000414108981 */ /* 0x0002a2000c1e1d00 */
[----:B0-----:R-:W-:Y:S01]  /*08e0*/  FSETP.GT.AND P3, PT, R51, 8.50705917302346158658e+37, PT ;  /* 0x7e8000003300780b */ /* 0x001fe20003f64000 */
[----:B------:R-:W-:Y:S01]  /*08f0*/  @!P6 FMUL R48, R48, 16777216 ;  /* 0x4b8000003030e820 */ /* 0x000fe20000400000 */
[----:B------:R-:W-:Y:S01]  /*0900*/  FSEL R52, R50, 1, P2 ;  /* 0x3f80000032347808 */ /* 0x000fe20001000000 */
[----:B-1----:R-:W-:Y:S01]  /*0910*/  FADD R20, R35, 9.9999997473787516356e-06 ;  /* 0x3727c5ac23147421 */ /* 0x002fe20000000000 */
[----:B------:R-:W-:Y:S01]  /*0920*/  SEL R34, R34, RZ, !P0 ;  /* 0x000000ff22227207 */ /* 0x000fe20004000000 */
[----:B------:R-:W-:Y:S01]  /*0930*/  @P2 FMUL R39, R39, 0.25 ;  /* 0x3e80000027272820 */ /* 0x000fe20000400000 */
[----:B------:R0:W-:Y:S01]  /*0940*/  MUFU.RCP R47, R48 ;  /* 0x00000030002f7308 */ /* 0x0001e20000001000 */
[----:B------:R-:W-:-:S07]  /*0950*/  @!P4 FMUL R52, R52, 16777216 ;  /* 0x4b8000003434c820 */ /* 0x000fce0000400000 */
[----:B------:R-:W1:Y:S01]  /*0960*/  MUFU.SQRT R20, R20 ;  /* 0x0000001400147308 */ /* 0x000e620000002000 */
[----:B------:R-:W-:Y:S01]  /*0970*/  @!P4 FMUL R39, R39, 16777216 ;  /* 0x4b8000002727c820 */ /* 0x000fe20000400000 */
[----:B------:R-:W-:Y:S01]  /*0980*/  FADD R34, R34, 9.9999997473787516356e-06 ;  /* 0x3727c5ac22227421 */ /* 0x000fe20000000000 */
[----:B---3--:R-:W-:Y:S02]  /*0990*/  FSETP.GT.AND P4, PT, R49, 8.50705917302346158658e+37, PT ;  /* 0x7e8000003100780b */ /* 0x008fe40003f84000 */
[C---:B------:R-:W-:Y:S01]  /*09a0*/  FSETP.GEU.AND P2, PT, R51.reuse, 1.175494350822287508e-38, PT ;  /* 0x008000003300780b */ /* 0x040fe20003f4e000 */
[----:B------:R-:W-:Y:S01]  /*09b0*/  @P3 FMUL R51, R51, 0.25 ;  /* 0x3e80000033333820 */ /* 0x000fe20000400000 */
[----:B------:R-:W-:Y:S01]  /*09c0*/  SEL R21, R27, RZ, !P0 ;  /* 0x000000ff1b157207 */ /* 0x000fe20004000000 */
[----:B------:R3:W-:Y:S01]  /*09d0*/  MUFU.RCP R45, R38 ;  /* 0x00000026002d7308 */ /* 0x0007e20000001000 */
[----:B0-----:R-:W-:Y:S02]  /*09e0*/  FSEL R48, R50, 1, P3 ;  /* 0x3f80000032307808 */ /* 0x001fe40001800000 */
[----:B------:R-:W-:Y:S01]  /*09f0*/  FSETP.GEU.AND P3, PT, R49, 1.175494350822287508e-38, PT ;  /* 0x008000003100780b */ /* 0x000fe20003f6e000 */
[----:B------:R-:W-:-:S04]  /*0a00*/  FADD R21, R21, 9.9999997473787516356e-06 ;  /* 0x3727c5ac15157421 */ /* 0x000fc80000000000 */
[----:B------:R-:W0:Y:S01]  /*0a10*/  MUFU.SQRT R27, R34 ;  /* 0x00000022001b7308 */ /* 0x000e220000002000 */
[----:B---3--:R-:W-:-:S05]  /*0a20*/  FSEL R38, R50, 1, P5 ;  /* 0x3f80000032267808 */ /* 0x008fca0002800000 */
[----:B------:R-:W-:Y:S01]  /*0a30*/  @!P6 FMUL R38, R38, 16777216 ;  /* 0x4b8000002626e820 */ /* 0x000fe20000400000 */
[----:B-1----:R-:W-:Y:S01]  /*0a40*/  FSETP.GT.AND P6, PT, R20, 8.50705917302346158658e+37, PT ;  /* 0x7e8000001400780b */ /* 0x002fe20003fc4000 */
[----:B------:R-:W1:Y:S02]  /*0a50*/  MUFU.SQRT R21, R21 ;  /* 0x0000001500157308 */ /* 0x000e640000002000 */
[----:B------:R-:W-:Y:S01]  /*0a60*/  FMUL R47, R47, R38 ;  /* 0x000000262f2f7220 */ /* 0x000fe20000400000 */
[----:B------:R-:W-:Y:S01]  /*0a70*/  FSEL R38, R50, 1, P4 ;  /* 0x3f80000032267808 */ /* 0x000fe20002000000 */
[----:B------:R-:W-:Y:S01]  /*0a80*/  @P4 FMUL R49, R49, 0.25 ;  /* 0x3e80000031314820 */ /* 0x000fe20000400000 */
[----:B------:R-:W-:-:S03]  /*0a90*/  FSETP.GEU.AND P5, PT, R20, 1.175494350822287508e-38, PT ;  /* 0x008000001400780b */ /* 0x000fc60003fae000 */
[----:B------:R-:W-:Y:S01]  /*0aa0*/  @!P3 FMUL R49, R49, 16777216 ;  /* 0x4b8000003131b820 */ /* 0x000fe20000400000 */
[----:B------:R-:W-:Y:S01]  /*0ab0*/  @!P3 FMUL R38, R38, 16777216 ;  /* 0x4b8000002626b820 */ /* 0x000fe20000400000 */
[C---:B0-----:R-:W-:Y:S02]  /*0ac0*/  FSETP.GT.AND P3, PT, R27.reuse, 8.50705917302346158658e+37, PT ;  /* 0x7e8000001b00780b */ /* 0x041fe40003f64000 */
[----:B------:R-:W-:Y:S01]  /*0ad0*/  @P6 FMUL R20, R20, 0.25 ;  /* 0x3e80000014146820 */ /* 0x000fe20000400000 */
[----:B------:R-:W-:Y:S01]  /*0ae0*/  FSEL R34, R50, 1, P6 ;  /* 0x3f80000032227808 */ /* 0x000fe20003000000 */
[----:B------:R-:W0:Y:S01]  /*0af0*/  MUFU.RCP R39, R39 ;  /* 0x0000002700277308 */ /* 0x000e220000001000 */
[----:B------:R-:W-:Y:S01]  /*0b00*/  FSETP.GEU.AND P6, PT, R27, 1.175494350822287508e-38, PT ;  /* 0x008000001b00780b */ /* 0x000fe20003fce000 */
[----:B------:R-:W-:Y:S01]  /*0b10*/  @!P2 FMUL R51, R51, 16777216 ;  /* 0x4b8000003333a820 */ /* 0x000fe20000400000 */
[----:B------:R-:W-:Y:S01]  /*0b20*/  @!P2 FMUL R48, R48, 16777216 ;  /* 0x4b8000003030a820 */ /* 0x000fe20000400000 */
[C---:B-1----:R-:W-:Y:S01]  /*0b30*/  FSETP.GT.AND P2, PT, R21.reuse, 8.50705917302346158658e+37, PT ;  /* 0x7e8000001500780b */ /* 0x042fe20003f44000 */
[----:B------:R-:W-:Y:S01]  /*0b40*/  @!P5 FMUL R20, R20, 16777216 ;  /* 0x4b8000001414d820 */ /* 0x000fe20000400000 */
[----:B------:R-:W-:-:S02]  /*0b50*/  FSETP.GEU.AND P4, PT, R21, 1.175494350822287508e-38, PT ;  /* 0x008000001500780b */ /* 0x000fc40003f8e000 */
[----:B------:R-:W1:Y:S01]  /*0b60*/  MUFU.RCP R49, R49 ;  /* 0x0000003100317308 */ /* 0x000e620000001000 */
[----:B------:R-:W-:Y:S01]  /*0b70*/  @P3 FMUL R27, R27, 0.25 ;  /* 0x3e8000001b1b3820 */ /* 0x000fe20000400000 */
[----:B------:R-:W-:-:S06]  /*0b80*/  FMUL R45, R45, R46 ;  /* 0x0000002e2d2d7220 */ /* 0x000fcc0000400000 */
[----:B------:R-:W3:Y:S01]  /*0b90*/  MUFU.RCP R35, R20 ;  /* 0x0000001400237308 */ /* 0x000ee20000001000 */
[----:B------:R-:W-:Y:S01]  /*0ba0*/  @!P6 FMUL R27, R27, 16777216 ;  /* 0x4b8000001b1be820 */ /* 0x000fe20000400000 */
[----:B0-----:R-:W-:-:S06]  /*0bb0*/  FMUL R46, R39, R52 ;  /* 0x00000034272e7220 */ /* 0x001fcc0000400000 */
[----:B------:R-:W0:Y:S01]  /*0bc0*/  MUFU.RCP R51, R51 ;  /* 0x0000003300337308 */ /* 0x000e220000001000 */
[----:B------:R-:W-:Y:S01]  /*0bd0*/  @P2 FMUL R21, R21, 0.25 ;  /* 0x3e80000015152820 */ /* 0x000fe20000400000 */
[----:B------:R-:W-:-:S06]  /*0be0*/  @!P5 FMUL R34, R34, 16777216 ;  /* 0x4b8000002222d820 */ /* 0x000fcc0000400000 */
[----:B------:R-:W5:Y:S01]  /*0bf0*/  MUFU.RCP R52, R27 ;  /* 0x0000001b00347308 */ /* 0x000f620000001000 */
[----:B------:R-:W-:Y:S01]  /*0c00*/  @!P4 FMUL R21, R21, 16777216 ;  /* 0x4b8000001515c820 */ /* 0x000fe20000400000 */
[----:B-1----:R-:W-:Y:S01]  /*0c10*/  FMUL R49, R49, R38 ;  /* 0x0000002631317220 */ /* 0x002fe20000400000 */
[C---:B------:R-:W-:Y:S02]  /*0c20*/  FSEL R25, R50.reuse, 1, P3 ;  /* 0x3f80000032197808 */ /* 0x040fe40001800000 */
[----:B------:R-:W-:Y:S01]  /*0c30*/  FSEL R38, R50, 1, P2 ;  /* 0x3f80000032267808 */ /* 0x000fe20001000000 */
[----:B---3--:R-:W-:Y:S01]  /*0c40*/  FMUL R50, R35, R34 ;  /* 0x0000002223327220 */ /* 0x008fe20000400000 */
[----:B------:R-:W-:Y:S01]  /*0c50*/  SHF.R.S32.HI R20, RZ, 0x1f, R9 ;  /* 0x0000001fff147819 */ /* 0x000fe20000011409 */
[----:B0-----:R-:W-:Y:S01]  /*0c60*/  FMUL R48, R51, R48 ;  /* 0x0000003033307220 */ /* 0x001fe20000400000 */
[----:B------:R-:W-:Y:S01]  /*0c70*/  LOP3.LUT R34, R26, 0xfffffc00, RZ, 0xc0, !PT ;  /* 0xfffffc001a227812 */ /* 0x000fe200078ec0ff */
[----:B------:R0:W1:Y:S01]  /*0c80*/  MUFU.RCP R51, R21 ;  /* 0x0000001500337308 */ /* 0x0000620000001000 */
[----:B------:R-:W-:-:S02]  /*0c90*/  VIADD R26, R9, 0x200 ;  /* 0x00000200091a7836 */ /* 0x000fc40000000000 */
[----:B------:R-:W-:Y:S01]  /*0ca0*/  @!P6 FMUL R25, R25, 16777216 ;  /* 0x4b8000001919e820 */ /* 0x000fe20000400000 */
[----:B0-----:R-:W-:Y:S02]  /*0cb0*/  SHF.R.S32.HI R21, RZ, 0x1f, R22 ;  /* 0x0000001fff157819 */ /* 0x001fe40000011416 */
[----:B------:R-:W-:Y:S01]  /*0cc0*/  LEA.HI R22, R20, R9, RZ, 0x6 ;  /* 0x0000000914167211 */ /* 0x000fe200078f30ff */
[----:B-----5:R-:W-:Y:S01]  /*0cd0*/  FMUL R52, R52, R25 ;  /* 0x0000001934347220 */ /* 0x020fe20000400000 */
[----:B------:R-:W-:Y:S02]  /*0ce0*/  LEA.HI R20, R20, R9, RZ, 0x10 ;  /* 0x0000000914147211 */ /* 0x000fe400078f80ff */
[----:B------:R-:W-:Y:S02]  /*0cf0*/  LEA.HI R26, R21, R26, RZ, 0x10 ;  /* 0x0000001a151a7211 */ /* 0x000fe400078f80ff */
[----:B------:R-:W-:Y:S02]  /*0d00*/  SHF.R.S32.HI R25, RZ, 0x6, R22 ;  /* 0x00000006ff197819 */ /* 0x000fe40000011416 */
[----:B------:R-:W-:-:S02]  /*0d10*/  LOP3.LUT R22, R22, 0xffffffc0, RZ, 0xc0, !PT ;  /* 0xffffffc016167812 */ /* 0x000fc400078ec0ff */
[----:B------:R-:W-:Y:S02]  /*0d20*/  SHF.R.S32.HI R20, RZ, 0x10, R20 ;  /* 0x00000010ff147819 */ /* 0x000fe40000011414 */
[----:B------:R-:W-:Y:S01]  /*0d30*/  SHF.R.S32.HI R26, RZ, 0x10, R26 ;  /* 0x00000010ff1a7819 */ /* 0x000fe2000001141a */
[----:B------:R-:W-:Y:S02]  /*0d40*/  IMAD.IADD R21, R25, 0x1, -R34 ;  /* 0x0000000119157824 */ /* 0x000fe400078e0a22 */
[----:B------:R-:W-:Y:S02]  /*0d50*/  IMAD.IADD R25, R9, 0x1, -R22 ;  /* 0x0000000109197824 */ /* 0x000fe400078e0a16 */
[----:B------:R-:W-:Y:S02]  /*0d60*/  IMAD.SHL.U32 R20, R20, 0x8000, RZ ;  /* 0x0000800014147824 */ /* 0x000fe400078e00ff */
[----:B------:R-:W-:Y:S02]  /*0d70*/  IMAD.SHL.U32 R22, R26, 0x8000, RZ ;  /* 0x000080001a167824 */ /* 0x000fe400078e00ff */
[----:B------:R-:W-:-:S02]  /*0d80*/  IMAD.SHL.U32 R26, R21, 0x40, RZ ;  /* 0x00000040151a7824 */ /* 0x000fc400078e00ff */
[----:B------:R-:W-:Y:S01]  /*0d90*/  @!P4 FMUL R38, R38, 16777216 ;  /* 0x4b8000002626c820 */ /* 0x000fe20000400000 */
[C---:B------:R-:W-:Y:S01]  /*0da0*/  ISETP.GT.AND P2, PT, R23.reuse, 0x1ff, PT ;  /* 0x000001ff1700780c */ /* 0x040fe20003f44270 */
[----:B------:R-:W-:Y:S01]  /*0db0*/  IMAD.SHL.U32 R27, R23, 0x40, RZ ;  /* 0x00000040171b7824 */ /* 0x000fe200078e00ff */
[--C-:B------:R-:W-:Y:S02]  /*0dc0*/  SHF.R.S32.HI R34, RZ, 0x1f, R20.reuse ;  /* 0x0000001fff227819 */ /* 0x100fe40000011414 */
[----:B------:R-:W-:Y:S02]  /*0dd0*/  IADD3 R20, P3, P4, R26, R25, R20 ;  /* 0x000000191a147210 */ /* 0x000fe40007c7e014 */
[----:B------:R-:W-:Y:S02]  /*0de0*/  SHF.R.S32.HI R23, RZ, 0x1f, R26 ;  /* 0x0000001fff177819 */ /* 0x000fe4000001141a */
[----:B------:R-:W-:-:S04]  /*0df0*/  SHF.R.S32.HI R26, RZ, 0x1f, R25 ;  /* 0x0000001fff1a7819 */ /* 0x000fc80000011419 */
[----:B------:R-:W-:Y:S02]  /*0e00*/  IADD3.X R23, R23, R26, R34, P3, P4 ;  /* 0x0000001a17177210 */ /* 0x000fe40001fe8422 */
[--C-:B------:R-:W-:Y:S02]  /*0e10*/  IADD3 R25, P3, P4, R27, R25, R22.reuse ;  /* 0x000000191b197210 */ /* 0x100fe40007c7e016 */
[----:B------:R-:W-:Y:S02]  /*0e20*/  SHF.R.S32.HI R22, RZ, 0x1f, R22 ;  /* 0x0000001fff167819 */ /* 0x000fe40000011416 */
[----:B------:R-:W-:Y:S01]  /*0e30*/  SHF.R.S32.HI R27, RZ, 0x1f, R27 ;  /* 0x0000001fff1b7819 */ /* 0x000fe2000001141b */
[----:B-1----:R-:W-:-:S03]  /*0e40*/  FMUL R51, R51, R38 ;  /* 0x0000002633337220 */ /* 0x002fc60000400000 */
[----:B------:R-:W-:Y:S02]  /*0e50*/  IADD3.X R26, R27, R26, R22, P3, P4 ;  /* 0x0000001a1b1a7210 */ /* 0x000fe40001fe8416 */
[----:B------:R-:W-:Y:S02]  /*0e60*/  ISETP.GT.AND P3, PT, R21, 0x1ff, PT ;  /* 0x000001ff1500780c */ /* 0x000fe40003f64270 */
[C---:B------:R-:W-:Y:S02]  /*0e70*/  LEA R38, P4, R20.reuse, UR6, 0x2 ;  /* 0x0000000614267c11 */ /* 0x040fe4000f8810ff */
[----:B------:R-:W-:Y:S02]  /*0e80*/  SEL R13, R13, RZ, !P1 ;  /* 0x000000ff0d0d7207 */ /* 0x000fe40004800000 */
[----:B------:R-:W-:Y:S02]  /*0e90*/  LEA.HI.X R39, R20, UR7, R23, 0x2, P4 ;  /* 0x0000000714277c11 */ /* 0x000fe4000a0f1417 */
[----:B------:R-:W-:-:S02]  /*0ea0*/  CS2R R20, SRZ ;  /* 0x0000000000147805 */ /* 0x000fc4000001ff00 */
[----:B----4-:R-:W-:Y:S02]  /*0eb0*/  SEL R24, R24, RZ, !P1 ;  /* 0x000000ff18187207 */ /* 0x010fe40004800000 */
[----:B------:R-:W-:Y:S02]  /*0ec0*/  CS2R R22, SRZ ;  /* 0x0000000000167805 */ /* 0x000fe4000001ff00 */
[----:B------:R-:W-:Y:S01]  /*0ed0*/  LEA R34, P4, R25, UR6, 0x2 ;  /* 0x0000000619227c11 */ /* 0x000fe2000f8810ff */
[----:B------:R-:W-:Y:S02]  /*0ee0*/  IMAD.MOV.U32 R27, RZ, RZ, RZ ;  /* 0x000000ffff1b7224 */ /* 0x000fe400078e00ff */
[----:B------:R-:W-:Y:S01]  /*0ef0*/  FADD R13, R13, -R24 ;  /* 0x800000180d0d7221 */ /* 0x000fe20000000000 */
[----:B------:R-:W-:Y:S02]  /*0f00*/  LEA.HI.X R35, R25, UR7, R26, 0x2, P4 ;  /* 0x0000000719237c11 */ /* 0x000fe4000a0f141a */
[----:B------:R-:W-:Y:S01]  /*0f10*/  CS2R R24, SRZ ;  /* 0x0000000000187805 */ /* 0x000fe2000001ff00 */
[----:B------:R-:W-:Y:S01]  /*0f20*/  IMAD.MOV.U32 R26, RZ, RZ, RZ ;  /* 0x000000ffff1a7224 */ /* 0x000fe200078e00ff */
[----:B------:R0:W3:Y:S05]  /*0f30*/  @P3 LDG.E.128 R20, desc[UR4][R38.64+-0x20000] ;  /* 0xfe00000426143981 */ /* 0x0000ea000c1e1d00 */
[----:B------:R1:W4:Y:S01]  /*0f40*/  @P2 LDG.E.128 R24, desc[UR4][R34.64+-0x20000] ;  /* 0xfe00000422182981 */ /* 0x000322000c1e1d00 */
[----:B------:R-:W-:-:S02]  /*0f50*/  SEL R12, R12, RZ, !P1 ;  /* 0x000000ff0c0c7207 */ /* 0x000fc40004800000 */
[----:B------:R-:W-:Y:S02]  /*0f60*/  SEL R14, R14, RZ, !P1 ;  /* 0x000000ff0e0e7207 */ /* 0x000fe40004800000 */
[----:B0-----:R-:W-:Y:S02]  /*0f70*/  SEL R39, R2, RZ, !P1 ;  /* 0x000000ff02277207 */ /* 0x001fe40004800000 */
[----:B------:R-:W-:-:S03]  /*0f80*/  SEL R53, R8, RZ, !P1 ;  /* 0x000000ff08357207 */ /* 0x000fc60004800000 */
[----:B------:R-:W-:Y:S01]  /*0f90*/  FADD R8, R12, -R39 ;  /* 0x800000270c087221 */ /* 0x000fe20000000000 */
[----:B------:R-:W-:Y:S01]  /*0fa0*/  FMUL R12, R46, R13 ;  /* 0x0000000d2e0c7220 */ /* 0x000fe20000400000 */
[----:B------:R-:W-:Y:S01]  /*0fb0*/  FADD R2, R14, -R53 ;  /* 0x800000350e027221 */ /* 0x000fe20000000000 */
[----:B------:R-:W-:Y:S01]  /*0fc0*/  SEL R13, R44, RZ, !P1 ;  /* 0x000000ff2c0d7207 */ /* 0x000fe20004800000 */
[----:B------:R-:W-:Y:S01]  /*0fd0*/  FMUL R8, R45, R8 ;  /* 0x000000082d087220 */ /* 0x000fe20000400000 */
[----:B------:R-:W-:Y:S01]  /*0fe0*/  SEL R40, R40, RZ, !P1 ;  /* 0x000000ff28287207 */ /* 0x000fe20004800000 */
[----:B------:R-:W-:Y:S01]  /*0ff0*/  FMUL R2, R47, R2 ;  /* 0x000000022f027220 */ /* 0x000fe20000400000 */
[----:B------:R-:W-:Y:S02]  /*1000*/  SEL R41, R41, RZ, !P1 ;  /* 0x000000ff29297207 */ /* 0x000fe40004800000 */
[----:B------:R-:W-:Y:S02]  /*1010*/  SEL R14, R3, RZ, !P1 ;  /* 0x000000ff030e7207 */ /* 0x000fe40004800000 */
[----:B------:R-:W-:-:S02]  /*1020*/  SEL R15, R15, RZ, !P1 ;  /* 0x000000ff0f0f7207 */ /* 0x000fc40004800000 */
[----:B------:R-:W-:Y:S01]  /*1030*/  SEL R42, R42, RZ, !P1 ;  /* 0x000000ff2a2a7207 */ /* 0x000fe20004800000 */
[----:B------:R-:W-:Y:S01]  /*1040*/  FFMA R8, R13, R8, R40 ;  /* 0x000000080d087223 */ /* 0x000fe20000000028 */
[----:B------:R-:W-:Y:S02]  /*1050*/  FFMA R13, R41, R2, R14 ;  /* 0x00000002290d7223 */ /* 0x000fe4000000000e */
[----:B------:R-:W0:Y:S01]  /*1060*/  LDC.64 R2, c[0x0][0x240] ;  /* 0x00009000ff027b82 */ /* 0x000e220000000a00 */
[----:B------:R-:W-:Y:S01]  /*1070*/  FADD R15, R15, -R42 ;  /* 0x8000002a0f0f7221 */ /* 0x000fe20000000000 */
[----:B------:R-:W-:Y:S02]  /*1080*/  SEL R31, R31, RZ, !P0 ;  /* 0x000000ff1f1f7207 */ /* 0x000fe40004000000 */
[----:B-1----:R-:W-:Y:S01]  /*1090*/  SEL R34, R29, RZ, !P0 ;  /* 0x000000ff1d227207 */ /* 0x002fe20004000000 */
[----:B------:R-:W-:Y:S01]  /*10a0*/  FMUL R48, R48, R15 ;  /* 0x0000000f30307220 */ /* 0x000fe20000400000 */
[----:B------:R-:W-:-:S02]  /*10b0*/  SEL R15, R4, RZ, !P1 ;  /* 0x000000ff040f7207 */ /* 0x000fc40004800000 */
[----:B------:R-:W-:Y:S02]  /*10c0*/  SEL R43, R43, RZ, !P1 ;  /* 0x000000ff2b2b7207 */ /* 0x000fe40004800000 */
[----:B------:R-:W-:Y:S02]  /*10d0*/  SEL R33, R33, RZ, !P0 ;  /* 0x000000ff21217207 */ /* 0x000fe40004000000 */
[----:B------:R-:W-:Y:S02]  /*10e0*/  SEL R32, R32, RZ, !P0 ;  /* 0x000000ff20207207 */ /* 0x000fe40004000000 */
[----:B------:R-:W-:Y:S02]  /*10f0*/  SEL R10, R10, RZ, !P0 ;  /* 0x000000ff0a0a7207 */ /* 0x000fe40004000000 */
[----:B------:R-:W-:Y:S02]  /*1100*/  SEL R11, R11, RZ, !P0 ;  /* 0x000000ff0b0b7207 */ /* 0x000fe40004000000 */
[----:B------:R-:W-:-:S02]  /*1110*/  FSETP.GEU.AND P6, PT, R8, RZ, PT ;  /* 0x000000ff0800720b */ /* 0x000fc40003fce000 */
[----:B------:R-:W-:Y:S01]  /*1120*/  FSETP.GEU.AND P4, PT, R13, RZ, PT ;  /* 0x000000ff0d00720b */ /* 0x000fe20003f8e000 */
[----:B0-----:R-:W-:Y:S01]  /*1130*/  IMAD.WIDE R2, R9, 0x4, R2 ;  /* 0x0000000409027825 */ /* 0x001fe200078e0202 */
[----:B--2---:R-:W-:Y:S02]  /*1140*/  SEL R36, R36, RZ, !P1 ;  /* 0x000000ff24247207 */ /* 0x004fe40004800000 */
[----:B------:R-:W-:-:S03]  /*1150*/  SEL R4, R37, RZ, !P1 ;  /* 0x000000ff25047207 */ /* 0x000fc60004800000 */
[----:B------:R-:W-:Y:S01]  /*1160*/  FFMA R12, R43, R12, R36 ;  /* 0x0000000c2b0c7223 */ /* 0x000fe20000000024 */
[----:B------:R-:W-:Y:S01]  /*1170*/  SEL R0, R0, RZ, !P0 ;  /* 0x000000ff00007207 */ /* 0x000fe20004000000 */
[----:B------:R-:W-:Y:S01]  /*1180*/  FFMA R4, R15, R48, R4 ;  /* 0x000000300f047223 */ /* 0x000fe20000000004 */
[----:B------:R-:W-:Y:S02]  /*1190*/  SEL R15, R30, RZ, !P0 ;  /* 0x000000ff1e0f7207 */ /* 0x000fe40004000000 */
[----:B------:R-:W-:Y:S02]  /*11a0*/  SEL R6, R6, RZ, !P0 ;  /* 0x000000ff06067207 */ /* 0x000fe40004000000 */
[----:B------:R-:W-:Y:S02]  /*11b0*/  SEL R14, R16, RZ, !P0 ;  /* 0x000000ff100e7207 */ /* 0x000fe40004000000 */
[----:B------:R-:W-:Y:S02]  /*11c0*/  SEL R16, R18, RZ, !P0 ;  /* 0x000000ff12107207 */ /* 0x000fe40004000000 */
[----:B------:R-:W-:-:S02]  /*11d0*/  SEL R18, R7, RZ, !P0 ;  /* 0x000000ff07127207 */ /* 0x000fc40004000000 */
[----:B------:R-:W-:Y:S02]  /*11e0*/  SEL R7, R5, RZ, !P0 ;  /* 0x000000ff05077207 */ /* 0x000fe40004000000 */
[----:B------:R-:W-:Y:S02]  /*11f0*/  SEL R17, R17, RZ, !P0 ;  /* 0x000000ff11117207 */ /* 0x000fe40004000000 */
[----:B------:R-:W-:Y:S01]  /*1200*/  SEL R19, R19, RZ, !P0 ;  /* 0x000000ff13137207 */ /* 0x000fe20004000000 */
[----:B------:R-:W-:Y:S01]  /*1210*/  FADD R14, R14, -R7 ;  /* 0x800000070e0e7221 */ /* 0x000fe20000000000 */
[----:B------:R-:W-:Y:S01]  /*1220*/  FADD R16, R16, -R31 ;  /* 0x8000001f10107221 */ /* 0x000fe20000000000 */
[----:B------:R-:W-:Y:S02]  /*1230*/  FADD R5, R17, -R18 ;  /* 0x8000001211057221 */ /* 0x000fe40000000000 */
[----:B------:R-:W-:Y:S01]  /*1240*/  FADD R7, R19, -R34 ;  /* 0x8000002213077221 */ /* 0x000fe20000000000 */
[----:B------:R-:W-:Y:S01]  /*1250*/  SEL R17, R28, RZ, !P0 ;  /* 0x000000ff1c117207 */ /* 0x000fe20004000000 */
[----:B------:R-:W-:Y:S01]  /*1260*/  FMUL R16, R51, R16 ;  /* 0x0000001033107220 */ /* 0x000fe20000400000 */
[----:B------:R-:W-:Y:S01]  /*1270*/  FMUL R5, R50, R5 ;  /* 0x0000000532057220 */ /* 0x000fe20000400000 */
[----:B------:R-:W-:Y:S01]  /*1280*/  FMUL R14, R49, R14 ;  /* 0x0000000e310e7220 */ /* 0x000fe20000400000 */
[----:B------:R-:W-:Y:S01]  /*1290*/  FMUL R7, R52, R7 ;  /* 0x0000000734077220 */ /* 0x000fe20000400000 */
[----:B------:R-:W-:Y:S01]  /*12a0*/  FFMA R0, R15, R16, R0 ;  /* 0x000000100f007223 */ /* 0x000fe20000000000 */
[----:B------:R-:W-:Y:S01]  /*12b0*/  FFMA R5, R32, R5, R11 ;  /* 0x0000000520057223 */ /* 0x000fe2000000000b */
[----:B------:R-:W-:Y:S01]  /*12c0*/  FFMA R10, R33, R14, R10 ;  /* 0x0000000e210a7223 */ /* 0x000fe2000000000a */
[----:B------:R-:W-:Y:S01]  /*12d0*/  FFMA R6, R17, R7, R6 ;  /* 0x0000000711067223 */ /* 0x000fe20000000006 */
[----:B------:R-:W-:-:S02]  /*12e0*/  FSETP.GEU.AND P5, PT, R12, RZ, PT ;  /* 0x000000ff0c00720b */ /* 0x000fc40003fae000 */
[----:B---3--:R-:W-:Y:S02]  /*12f0*/  SEL R20, R20, RZ, P3 ;  /* 0x000000ff14147207 */ /* 0x008fe40001800000 */
[----:B------:R-:W-:Y:S02]  /*1300*/  SEL R21, R21, RZ, P3 ;  /* 0x000000ff15157207 */ /* 0x000fe40001800000 */
[----:B------:R-:W-:Y:S02]  /*1310*/  SEL R22, R22, RZ, P3 ;  /* 0x000000ff16167207 */ /* 0x000fe40001800000 */
[----:B------:R-:W-:Y:S02]  /*1320*/  SEL R23, R23, RZ, P3 ;  /* 0x000000ff17177207 */ /* 0x000fe40001800000 */
[----:B------:R-:W-:Y:S02]  /*1330*/  FSETP.GEU.AND P3, PT, R4, RZ, PT ;  /* 0x000000ff0400720b */ /* 0x000fe40003f6e000 */
[----:B------:R-:W-:-:S02]  /*1340*/  @!P1 SEL R20, R8, RZ, P6 ;  /* 0x000000ff08149207 */ /* 0x000fc40003000000 */
[----:B------:R-:W-:Y:S02]  /*1350*/  @!P1 SEL R21, R12, RZ, P5 ;  /* 0x000000ff0c159207 */ /* 0x000fe40002800000 */
[----:B------:R-:W-:Y:S02]  /*1360*/  @!P1 SEL R22, R13, RZ, P4 ;  /* 0x000000ff0d169207 */ /* 0x000fe40002000000 */
[----:B------:R-:W-:Y:S02]  /*1370*/  @!P1 SEL R23, R4, RZ, P3 ;  /* 0x000000ff04179207 */ /* 0x000fe40001800000 */
[----:B----4-:R-:W-:Y:S02]  /*1380*/  SEL R24, R24, RZ, P2 ;  /* 0x000000ff18187207 */ /* 0x010fe40001000000 */
[----:B------:R-:W-:Y:S02]  /*1390*/  SEL R25, R25, RZ, P2 ;  /* 0x000000ff19197207 */ /* 0x000fe40001000000 */
[----:B------:R-:W-:-:S02]  /*13a0*/  SEL R26, R26, RZ, P2 ;  /* 0x000000ff1a1a7207 */ /* 0x000fc40001000000 */
[----:B------:R-:W-:Y:S02]  /*13b0*/  SEL R27, R27, RZ, P2 ;  /* 0x000000ff1b1b7207 */ /* 0x000fe40001000000 */
[----:B------:R-:W-:Y:S02]  /*13c0*/  FSETP.GEU.AND P4, PT, R10, RZ, PT ;  /* 0x000000ff0a00720b */ /* 0x000fe40003f8e000 */
[----:B------:R-:W-:Y:S02]  /*13d0*/  FSETP.GEU.AND P3, PT, R5, RZ, PT ;  /* 0x000000ff0500720b */ /* 0x000fe40003f6e000 */
[----:B------:R-:W-:Y:S02]  /*13e0*/  FSETP.GEU.AND P2, PT, R0, RZ, PT ;  /* 0x000000ff0000720b */ /* 0x000fe40003f4e000 */
[----:B------:R-:W-:Y:S02]  /*13f0*/  FSETP.GEU.AND P1, PT, R6, RZ, PT ;  /* 0x000000ff0600720b */ /* 0x000fe40003f2e000 */
[----:B------:R-:W-:-:S02]  /*1400*/  @!P0 SEL R24, R10, RZ, P4 ;  /* 0x000000ff0a188207 */ /* 0x000fc40002000000 */
[----:B------:R-:W-:Y:S02]  /*1410*/  @!P0 SEL R25, R5, RZ, P3 ;  /* 0x000000ff05198207 */ /* 0x000fe40001800000 */
[----:B------:R-:W-:Y:S02]  /*1420*/  @!P0 SEL R26, R0, RZ, P2 ;  /* 0x000000ff001a8207 */ /* 0x000fe40001000000 */
[----:B------:R-:W-:Y:S01]  /*1430*/  @!P0 SEL R27, R6, RZ, P1 ;  /* 0x000000ff061b8207 */ /* 0x000fe20000800000 */
[----:B------:R-:W-:Y:S04]  /*1440*/  STG.E.128 desc[UR4][R2.64], R20 ;  /* 0x0000001402007986 */ /* 0x000fe8000c101d04 */
[----:B------:R-:W-:Y:S01]  /*1450*/  STG.E.128 desc[UR4][R2.64+0x800], R24 ;  /* 0x0008001802007986 */ /* 0x000fe2000c101d04 */
[----:B------:R-:W-:Y:S05]  /*1460*/  EXIT ;  /* 0x000000000000794d */ /* 0x000fea0003800000 */
.L_x_0:
[----:B------:R-:W-:-:S00]  /*1470*/  BRA `(.L_x_0) ;  /* 0xfffffffc00fc7947 */ /* 0x000fc0000383ffff */
[----:B------:R-:W-:-:S00]  /*1480*/  NOP ;  /* 0x0000000000007918 */ /* 0x000fc00000000000 */
[----:B------:R-:W-:-:S00]  /*1490*/  NOP ;  /* 0x0000000000007918 */ /* 0x000fc00000000000 */
[----:B------:R-:W-:-:S00]  /*14a0*/  NOP ;  /* 0x0000000000007918 */ /* 0x000fc00000000000 */
[----:B------:R-:W-:-:S00]  /*14b0*/  NOP ;  /* 0x0000000000007918 */ /* 0x000fc00000000000 */
[----:B------:R-:W-:-:S00]  /*14c0*/  NOP ;  /* 0x0000000000007918 */ /* 0x000fc00000000000 */
[----:B------:R-:W-:-:S00]  /*14d0*/  NOP ;  /* 0x0000000000007918 */ /* 0x000fc00000000000 */
[----:B------:R-:W-:-:S00]  /*14e0*/  NOP ;  /* 0x0000000000007918 */ /* 0x000fc00000000000 */
[----:B------:R-:W-:-:S00]  /*14f0*/  NOP ;  /* 0x0000000000007918 */ /* 0x000fc00000000000 */
.L_x_1:


//--------------------- .nv.global.init           --------------------------
	.section	.nv.global.init,"aw",@progbits
.nv.global.init:
	.type		_$_str,@object
	.size		_$_str,(_$_str_$_2 - _$_str)
_$_str:
        /*0000*/ 	.byte	0x5f, 0x5f, 0x43, 0x55, 0x44, 0x41, 0x5f, 0x46, 0x54, 0x5a, 0x00
	.type		_$_str_$_2,@object
	.size		_$_str_$_2,(.L_1 - _$_str_$_2)
_$_str_$_2:
        /*000b*/ 	.byte	0x5f, 0x5f, 0x43, 0x55, 0x44, 0x41, 0x5f, 0x50, 0x52, 0x45, 0x43, 0x5f, 0x53, 0x51, 0x52, 0x54
        /*001b*/ 	.byte	0x00
.L_1:


//--------------------- .nv.constant0.triton_poi_fused_cat_14 --------------------------
	.section	.nv.constant0.triton_poi_fused_cat_14,"a",@progbits
	.sectionflags	@""
	.align	4
.nv.constant0.triton_poi_fused_cat_14:
	.zero		588
